	.headerflags	@"EF_CUDA_TEXMODE_UNIFIED EF_CUDA_64BIT_ADDRESS EF_CUDA_ACCELERATORS EF_CUDA_SM90 EF_CUDA_VIRTUAL_SM(EF_CUDA_SM90)"
	.elftype	@"ET_EXEC"


//--------------------- .nv.info                  --------------------------
	.section	.nv.info,"",@"SHT_CUDA_INFO"
	.align	4


	//----- nvinfo : EIATTR_REGCOUNT
	.align		4
        /*0000*/ 	.byte	0x04, 0x2f
        /*0002*/ 	.short	(.L_3 - .L_2)
	.align		4
.L_2:
        /*0004*/ 	.word	index@(triton_poi_fused__native_batch_norm_legit_no_training_relu_2)
        /*0008*/ 	.word	0x00000012


	//----- nvinfo : EIATTR_MIN_STACK_SIZE
	.align		4
.L_3:
        /*000c*/ 	.byte	0x04, 0x12
        /*000e*/ 	.short	(.L_5 - .L_4)
	.align		4
.L_4:
        /*0010*/ 	.word	index@(triton_poi_fused__native_batch_norm_legit_no_training_relu_2)
        /*0014*/ 	.word	0x00000000


	//----- nvinfo : EIATTR_FRAME_SIZE
	.align		4
.L_5:
        /*0018*/ 	.byte	0x04, 0x11
        /*001a*/ 	.short	(.L_7 - .L_6)
	.align		4
.L_6:
        /*001c*/ 	.word	index@(triton_poi_fused__native_batch_norm_legit_no_training_relu_2)
        /*0020*/ 	.word	0x00000000


	//----- nvinfo : EIATTR_MIN_STACK_SIZE
	.align		4
.L_7:
        /*0024*/ 	.byte	0x04, 0x12
        /*0026*/ 	.short	(.L_9 - .L_8)
	.align		4
.L_8:
        /*0028*/ 	.word	index@(triton_poi_fused__native_batch_norm_legit_no_training_relu_2)
        /*002c*/ 	.word	0x00000000
.L_9:


//--------------------- .nv.info.triton_poi_fused__native_batch_norm_legit_no_training_relu_2 --------------------------
	.section	.nv.info.triton_poi_fused__native_batch_norm_legit_no_training_relu_2,"",@"SHT_CUDA_INFO"
	.sectionflags	@""
	.align	4


	//----- nvinfo : EIATTR_CUDA_API_VERSION
	.align		4
        /*0000*/ 	.byte	0x04, 0x37
        /*0002*/ 	.short	(.L_11 - .L_10)
.L_10:
        /*0004*/ 	.word	0x0000007c


	//----- nvinfo : EIATTR_KPARAM_INFO
	.align		4
.L_11:
        /*0008*/ 	.byte	0x04, 0x17
        /*000a*/ 	.short	(.L_13 - .L_12)
.L_12:
        /*000c*/ 	.word	0x00000000
        /*0010*/ 	.short	0x0006
        /*0012*/ 	.short	0x0030
        /*0014*/ 	.byte	0x00, 0xf0, 0x11, 0x00


	//----- nvinfo : EIATTR_KPARAM_INFO
	.align		4
.L_13:
        /*0018*/ 	.byte	0x04, 0x17
        /*001a*/ 	.short	(.L_15 - .L_14)
.L_14:
        /*001c*/ 	.word	0x00000000
        /*0020*/ 	.short	0x0005
        /*0022*/ 	.short	0x0028
        /*0024*/ 	.byte	0x00, 0xf4, 0x21, 0x00


	//----- nvinfo : EIATTR_KPARAM_INFO
	.align		4
.L_15:
        /*0028*/ 	.byte	0x04, 0x17
        /*002a*/ 	.short	(.L_17 - .L_16)
.L_16:
        /*002c*/ 	.word	0x00000000
        /*0030*/ 	.short	0x0004
        /*0032*/ 	.short	0x0020
        /*0034*/ 	.byte	0x00, 0xf4, 0x21, 0x00


	//----- nvinfo : EIATTR_KPARAM_INFO
	.align		4
.L_17:
        /*0038*/ 	.byte	0x04, 0x17
        /*003a*/ 	.short	(.L_19 - .L_18)
.L_18:
        /*003c*/ 	.word	0x00000000
        /*0040*/ 	.short	0x0003
        /*0042*/ 	.short	0x0018
        /*0044*/ 	.byte	0x00, 0xf4, 0x21, 0x00


	//----- nvinfo : EIATTR_KPARAM_INFO
	.align		4
.L_19:
        /*0048*/ 	.byte	0x04, 0x17
        /*004a*/ 	.short	(.L_21 - .L_20)
.L_20:
        /*004c*/ 	.word	0x00000000
        /*0050*/ 	.short	0x0002
        /*0052*/ 	.short	0x0010
        /*0054*/ 	.byte	0x00, 0xf4, 0x21, 0x00


	//----- nvinfo : EIATTR_KPARAM_INFO
	.align		4
.L_21:
        /*0058*/ 	.byte	0x04, 0x17
        /*005a*/ 	.short	(.L_23 - .L_22)
.L_22:
        /*005c*/ 	.word	0x00000000
        /*0060*/ 	.short	0x0001
        /*0062*/ 	.short	0x0008
        /*0064*/ 	.byte	0x00, 0xf4, 0x21, 0x00


	//----- nvinfo : EIATTR_KPARAM_INFO
	.align		4
.L_23:
        /*0068*/ 	.byte	0x04, 0x17
        /*006a*/ 	.short	(.L_25 - .L_24)
.L_24:
        /*006c*/ 	.word	0x00000000
        /*0070*/ 	.short	0x0000
        /*0072*/ 	.short	0x0000
        /*0074*/ 	.byte	0x00, 0xf4, 0x21, 0x00


	//----- nvinfo : EIATTR_SPARSE_MMA_MASK
	.align		4
.L_25:
        /*0078*/ 	.byte	0x03, 0x50
        /*007a*/ 	.short	0x0000


	//----- nvinfo : EIATTR_MAXREG_COUNT
	.align		4
        /*007c*/ 	.byte	0x03, 0x1b
        /*007e*/ 	.short	0x00ff


	//----- nvinfo : EIATTR_EXIT_INSTR_OFFSETS
	.align		4
        /*0080*/ 	.byte	0x04, 0x1c
        /*0082*/ 	.short	(.L_27 - .L_26)


	//   ....[0]....
.L_26:
        /*0084*/ 	.word	0x000003d0


	//----- nvinfo : EIATTR_REQNTID
	.align		4
.L_27:
        /*0088*/ 	.byte	0x04, 0x10
        /*008a*/ 	.short	(.L_29 - .L_28)
.L_28:
        /*008c*/ 	.word	0x00000100
        /*0090*/ 	.word	0x00000001
        /*0094*/ 	.word	0x00000001


	//----- nvinfo : EIATTR_CBANK_PARAM_SIZE
	.align		4
.L_29:
        /*0098*/ 	.byte	0x03, 0x19
        /*009a*/ 	.short	0x0034


	//----- nvinfo : EIATTR_PARAM_CBANK
	.align		4
        /*009c*/ 	.byte	0x04, 0x0a
        /*009e*/ 	.short	(.L_31 - .L_30)
	.align		4
.L_30:
        /*00a0*/ 	.word	index@(.nv.constant0.triton_poi_fused__native_batch_norm_legit_no_training_relu_2)
        /*00a4*/ 	.short	0x0210
        /*00a6*/ 	.short	0x0034


	//----- nvinfo : EIATTR_SW_WAR
	.align		4
.L_31:
        /*00a8*/ 	.byte	0x04, 0x36
        /*00aa*/ 	.short	(.L_33 - .L_32)
.L_32:
        /*00ac*/ 	.word	0x00000008
.L_33:


//--------------------- .nv.callgraph             --------------------------
	.section	.nv.callgraph,"",@"SHT_CUDA_CALLGRAPH"
	.align	4
	.sectionentsize	8
	.align		4
        /*0000*/ 	.word	0x00000000
	.align		4
        /*0004*/ 	.word	0xffffffff
	.align		4
        /*0008*/ 	.word	0x00000000
	.align		4
        /*000c*/ 	.word	0xfffffffe
	.align		4
        /*0010*/ 	.word	0x00000000
	.align		4
        /*0014*/ 	.word	0xfffffffd
	.align		4
        /*0018*/ 	.word	0x00000000
	.align		4
        /*001c*/ 	.word	0xfffffffc


//--------------------- .nv.constant4             --------------------------
	.section	.nv.constant4,"a",@progbits
	.align	8
	.align		8
.nv.constant4:
        /*0000*/ 	.dword	_$_str
	.align		8
        /*0008*/ 	.dword	_$_str_$_2


//--------------------- .text.triton_poi_fused__native_batch_norm_legit_no_training_relu_2 --------------------------
	.section	.text.triton_poi_fused__native_batch_norm_legit_no_training_relu_2,"ax",@progbits
	.align	128
        .global         triton_poi_fused__native_batch_norm_legit_no_training_relu_2
        .type           triton_poi_fused__native_batch_norm_legit_no_training_relu_2,@function
        .size           triton_poi_fused__native_batch_norm_legit_no_training_relu_2,(.L_x_1 - triton_poi_fused__native_batch_norm_legit_no_training_relu_2)
        .other          triton_poi_fused__native_batch_norm_legit_no_training_relu_2,@"STO_CUDA_ENTRY STV_DEFAULT"
triton_poi_fused__native_batch_norm_legit_no_training_relu_2:
.text.triton_poi_fused__native_batch_norm_legit_no_training_relu_2:
[----:B------:R-:W-:Y:S01]  /*0000*/  LDC R1, c[0x0][0x28] ;  /* 0x00000a00ff017b82 */ /* 0x000fe20000000800 */
[----:B------:R-:W1:Y:S07]  /*0010*/  S2R R0, SR_TID.X ;  /* 0x0000000000007919 */ /* 0x000e6e0000002100 */
[----:B------:R-:W2:Y:S01]  /*0020*/  LDC.64 R2, c[0x0][0x220] ;  /* 0x00008800ff027b82 */ /* 0x000ea20000000a00 */
[----:B------:R-:W-:Y:S01]  /*0030*/  ULDC.64 UR4, c[0x0][0x208] ;  /* 0x0000820000047ab9 */ /* 0x000fe20000000a00 */
[----:B------:R-:W3:Y:S06]  /*0040*/  S2R R7, SR_CTAID.X ;  /* 0x0000000000077919 */ /* 0x000eec0000002500 */
[----:B------:R-:W4:Y:S08]  /*0050*/  LDC.64 R8, c[0x0][0x228] ;  /* 0x00008a00ff087b82 */ /* 0x000f300000000a00 */
[----:B------:R-:W5:Y:S01]  /*0060*/  LDC.64 R10, c[0x0][0x230] ;  /* 0x00008c00ff0a7b82 */ /* 0x000f620000000a00 */
[----:B-1----:R-:W-:-:S02]  /*0070*/  SHF.L.U32 R0, R0, 0x1, RZ ;  /* 0x0000000100007819 */ /* 0x002fc400000006ff */
[----:B---3--:R-:W-:Y:S02]  /*0080*/  SHF.R.S32.HI R5, RZ, 0x16, R7 ;  /* 0x00000016ff057819 */ /* 0x008fe40000011407 */
[----:B------:R-:W-:Y:S02]  /*0090*/  LOP3.LUT R0, R0, 0x1fe, RZ, 0xc0, !PT ;  /* 0x000001fe00007812 */ /* 0x000fe400078ec0ff */
[----:B------:R-:W-:Y:S02]  /*00a0*/  SGXT R5, R5, 0x1 ;  /* 0x000000010505781a */ /* 0x000fe40000000200 */
[----:B------:R-:W-:Y:S02]  /*00b0*/  LEA R0, R7, R0, 0x9 ;  /* 0x0000000007007211 */ /* 0x000fe400078e48ff */
[----:B------:R-:W1:Y:S02]  /*00c0*/  LDC.64 R6, c[0x0][0x218] ;  /* 0x00008600ff067b82 */ /* 0x000e640000000a00 */
[----:B------:R-:W-:-:S04]  /*00d0*/  LEA.HI R5, R5, R0, RZ, 0x5 ;  /* 0x0000000005057211 */ /* 0x000fc800078f28ff */
[----:B------:R-:W-:-:S04]  /*00e0*/  LOP3.LUT R5, R5, 0xffffffe0, RZ, 0xc0, !PT ;  /* 0xffffffe005057812 */ /* 0x000fc800078ec0ff */
[----:B------:R-:W-:Y:S02]  /*00f0*/  IADD3 R13, R0, -R5, RZ ;  /* 0x80000005000d7210 */ /* 0x000fe40007ffe0ff */
[----:B------:R-:W3:Y:S03]  /*0100*/  LDC.64 R4, c[0x0][0x210] ;  /* 0x00008400ff047b82 */ /* 0x000ee60000000a00 */
[----:B--2---:R-:W-:-:S06]  /*0110*/  IMAD.WIDE R2, R13, 0x4, R2 ;  /* 0x000000040d027825 */ /* 0x004fcc00078e0202 */
[----:B------:R-:W2:Y:S01]  /*0120*/  LDG.E.EL.64 R2, desc[UR4][R2.64] ;  /* 0x0000000402027981 */ /* 0x000ea2000c2e1b00 */
[----:B-1----:R-:W-:-:S04]  /*0130*/  IMAD.WIDE R6, R13, 0x4, R6 ;  /* 0x000000040d067825 */ /* 0x002fc800078e0206 */
[C---:B----4-:R-:W-:Y:S02]  /*0140*/  IMAD.WIDE R8, R13.reuse, 0x4, R8 ;  /* 0x000000040d087825 */ /* 0x050fe400078e0208 */
[----:B------:R-:W4:Y:S02]  /*0150*/  LDG.E.EL.64 R6, desc[UR4][R6.64] ;  /* 0x0000000406067981 */ /* 0x000f24000c2e1b00 */
[----:B-----5:R-:W-:Y:S02]  /*0160*/  IMAD.WIDE R10, R13, 0x4, R10 ;  /* 0x000000040d0a7825 */ /* 0x020fe400078e020a */
[----:B------:R-:W5:Y:S02]  /*0170*/  LDG.E.EL.64 R8, desc[UR4][R8.64] ;  /* 0x0000000408087981 */ /* 0x000f64000c2e1b00 */
[----:B---3--:R-:W-:Y:S02]  /*0180*/  IMAD.WIDE R4, R0, 0x4, R4 ;  /* 0x0000000400047825 */ /* 0x008fe400078e0204 */
[----:B------:R-:W5:Y:S04]  /*0190*/  LDG.E.EL.64 R10, desc[UR4][R10.64] ;  /* 0x000000040a0a7981 */ /* 0x000f68000c2e1b00 */
[----:B------:R-:W4:Y:S01]  /*01a0*/  LDG.E.64 R4, desc[UR4][R4.64] ;  /* 0x0000000404047981 */ /* 0x000f22000c1e1b00 */
[----:B------:R-:W-:Y:S01]  /*01b0*/  HFMA2.MMA R14, -RZ, RZ, 1.625, 0 ;  /* 0x3e800000ff0e7435 */ /* 0x000fe200000001ff */
[----:B--2---:R-:W-:Y:S01]  /*01c0*/  FADD R2, R2, 9.9999997473787516356e-06 ;  /* 0x3727c5ac02027421 */ /* 0x004fe20000000000 */
[----:B------:R-:W-:-:S03]  /*01d0*/  FADD R3, R3, 9.9999997473787516356e-06 ;  /* 0x3727c5ac03037421 */ /* 0x000fc60000000000 */
[----:B------:R-:W1:Y:S08]  /*01e0*/  MUFU.SQRT R12, R2 ;  /* 0x00000002000c7308 */ /* 0x000e700000002000 */
[----:B------:R2:W3:Y:S01]  /*01f0*/  MUFU.SQRT R13, R3 ;  /* 0x00000003000d7308 */ /* 0x0004e20000002000 */
[C---:B-1----:R-:W-:Y:S02]  /*0200*/  FSETP.GT.AND P0, PT, R12.reuse, 8.50705917302346158658e+37, PT ;  /* 0x7e8000000c00780b */ /* 0x042fe40003f04000 */
[----:B------:R-:W-:Y:S01]  /*0210*/  FSETP.GEU.AND P2, PT, R12, 1.175494350822287508e-38, PT ;  /* 0x008000000c00780b */ /* 0x000fe20003f4e000 */
[----:B--2---:R-:W1:Y:S01]  /*0220*/  LDC.64 R2, c[0x0][0x238] ;  /* 0x00008e00ff027b82 */ /* 0x004e620000000a00 */
[----:B---3--:R-:W-:-:S02]  /*0230*/  FSETP.GT.AND P1, PT, R13, 8.50705917302346158658e+37, PT ;  /* 0x7e8000000d00780b */ /* 0x008fc40003f24000 */
[----:B------:R-:W-:-:S07]  /*0240*/  FSETP.GEU.AND P3, PT, R13, 1.175494350822287508e-38, PT ;  /* 0x008000000d00780b */ /* 0x000fce0003f6e000 */
[----:B------:R-:W-:-:S04]  /*0250*/  @P0 FMUL R12, R12, 0.25 ;  /* 0x3e8000000c0c0820 */ /* 0x000fc80000400000 */
[----:B------:R-:W-:Y:S01]  /*0260*/  @!P2 FMUL R12, R12, 16777216 ;  /* 0x4b8000000c0ca820 */ /* 0x000fe20000400000 */
[----:B------:R-:W-:-:S04]  /*0270*/  @P1 FMUL R13, R13, 0.25 ;  /* 0x3e8000000d0d1820 */ /* 0x000fc80000400000 */
[----:B------:R-:W-:Y:S01]  /*0280*/  @!P3 FMUL R13, R13, 16777216 ;  /* 0x4b8000000d0db820 */ /* 0x000fe20000400000 */
[----:B------:R-:W2:Y:S01]  /*0290*/  MUFU.RCP R12, R12 ;  /* 0x0000000c000c7308 */ /* 0x000ea20000001000 */
[----:B------:R-:W-:-:S07]  /*02a0*/  FSEL R15, R14, 1, P0 ;  /* 0x3f8000000e0f7808 */ /* 0x000fce0000000000 */
[----:B------:R-:W3:Y:S01]  /*02b0*/  MUFU.RCP R13, R13 ;  /* 0x0000000d000d7308 */ /* 0x000ee20000001000 */
[----:B------:R-:W-:Y:S01]  /*02c0*/  FSEL R14, R14, 1, P1 ;  /* 0x3f8000000e0e7808 */ /* 0x000fe20000800000 */
[----:B------:R-:W-:-:S04]  /*02d0*/  @!P2 FMUL R15, R15, 16777216 ;  /* 0x4b8000000f0fa820 */ /* 0x000fc80000400000 */
[----:B------:R-:W-:Y:S01]  /*02e0*/  @!P3 FMUL R14, R14, 16777216 ;  /* 0x4b8000000e0eb820 */ /* 0x000fe20000400000 */
[----:B----4-:R-:W-:Y:S01]  /*02f0*/  FADD R5, R5, -R7 ;  /* 0x8000000705057221 */ /* 0x010fe20000000000 */
[----:B------:R-:W-:Y:S01]  /*0300*/  FADD R4, R4, -R6 ;  /* 0x8000000604047221 */ /* 0x000fe20000000000 */
[----:B--2---:R-:W-:Y:S01]  /*0310*/  FMUL R15, R12, R15 ;  /* 0x0000000f0c0f7220 */ /* 0x004fe20000400000 */
[----:B---3--:R-:W-:-:S03]  /*0320*/  FMUL R14, R13, R14 ;  /* 0x0000000e0d0e7220 */ /* 0x008fc60000400000 */
[----:B------:R-:W-:Y:S01]  /*0330*/  FMUL R15, R4, R15 ;  /* 0x0000000f040f7220 */ /* 0x000fe20000400000 */
[----:B------:R-:W-:-:S03]  /*0340*/  FMUL R14, R5, R14 ;  /* 0x0000000e050e7220 */ /* 0x000fc60000400000 */
[----:B-----5:R-:W-:Y:S01]  /*0350*/  FFMA R8, R8, R15, R10 ;  /* 0x0000000f08087223 */ /* 0x020fe2000000000a */
[----:B------:R-:W-:-:S04]  /*0360*/  FFMA R9, R9, R14, R11 ;  /* 0x0000000e09097223 */ /* 0x000fc8000000000b */
[----:B------:R-:W-:Y:S02]  /*0370*/  FSETP.GEU.AND P0, PT, R8, RZ, PT ;  /* 0x000000ff0800720b */ /* 0x000fe40003f0e000 */
[C---:B------:R-:W-:Y:S01]  /*0380*/  FSETP.GEU.AND P1, PT, R9.reuse, RZ, PT ;  /* 0x000000ff0900720b */ /* 0x040fe20003f2e000 */
[----:B-1----:R-:W-:Y:S01]  /*0390*/  IMAD.WIDE R2, R0, 0x4, R2 ;  /* 0x0000000400027825 */ /* 0x002fe200078e0202 */
[----:B------:R-:W-:Y:S02]  /*03a0*/  FSEL R8, R8, RZ, P0 ;  /* 0x000000ff08087208 */ /* 0x000fe40000000000 */
[----:B------:R-:W-:-:S05]  /*03b0*/  FSEL R9, R9, RZ, P1 ;  /* 0x000000ff09097208 */ /* 0x000fca0000800000 */
[----:B------:R-:W-:Y:S01]  /*03c0*/  STG.E.64 desc[UR4][R2.64], R8 ;  /* 0x0000000802007986 */ /* 0x000fe2000c101b04 */
[----:B------:R-:W-:Y:S05]  /*03d0*/  EXIT ;  /* 0x000000000000794d */ /* 0x000fea0003800000 */
.L_x_0:
[----:B------:R-:W-:-:S00]  /*03e0*/  BRA `(.L_x_0) ;  /* 0xfffffffc00fc7947 */ /* 0x000fc0000383ffff */
[----:B------:R-:W-:-:S00]  /*03f0*/  NOP ;  /* 0x0000000000007918 */ /* 0x000fc00000000000 */
        /* <DEDUP_REMOVED lines=8> */
.L_x_1:


//--------------------- .nv.global.init           --------------------------
	.section	.nv.global.init,"aw",@progbits
.nv.global.init:
	.type		_$_str,@object
	.size		_$_str,(_$_str_$_2 - _$_str)
_$_str:
        /*0000*/ 	.byte	0x5f, 0x5f, 0x43, 0x55, 0x44, 0x41, 0x5f, 0x46, 0x54, 0x5a, 0x00
	.type		_$_str_$_2,@object
	.size		_$_str_$_2,(.L_1 - _$_str_$_2)
_$_str_$_2:
        /*000b*/ 	.byte	0x5f, 0x5f, 0x43, 0x55, 0x44, 0x41, 0x5f, 0x50, 0x52, 0x45, 0x43, 0x5f, 0x53, 0x51, 0x52, 0x54
        /*001b*/ 	.byte	0x00
.L_1:


//--------------------- .nv.constant0.triton_poi_fused__native_batch_norm_legit_no_training_relu_2 --------------------------
	.section	.nv.constant0.triton_poi_fused__native_batch_norm_legit_no_training_relu_2,"a",@progbits
	.sectionflags	@""
	.align	4
.nv.constant0.triton_poi_fused__native_batch_norm_legit_no_training_relu_2:
	.zero		580
